//
// Generated by NVIDIA NVVM Compiler
//
// Compiler Build ID: CL-36424714
// Cuda compilation tools, release 13.0, V13.0.88
// Based on NVVM 20.0.0
//

.version 9.0
.target sm_100
.address_size 64

	// .globl	_Z13convolution2DPfS_S_i
// _ZZ13convolution2DPfS_S_iE4N_ds has been demoted
// _ZZ13convolution2DPfS_S_iE4M_ds has been demoted

.visible .entry _Z13convolution2DPfS_S_i(
	.param .u64 .ptr .align 1 _Z13convolution2DPfS_S_i_param_0,
	.param .u64 .ptr .align 1 _Z13convolution2DPfS_S_i_param_1,
	.param .u64 .ptr .align 1 _Z13convolution2DPfS_S_i_param_2,
	.param .u32 _Z13convolution2DPfS_S_i_param_3
)
{
	.reg .pred 	%p<11>;
	.reg .b32 	%r<27>;
	.reg .b32 	%f<30>;
	.reg .b64 	%rd<13>;
	// demoted variable
	.shared .align 4 .b8 _ZZ13convolution2DPfS_S_iE4N_ds[784];
	// demoted variable
	.shared .align 4 .b8 _ZZ13convolution2DPfS_S_iE4M_ds[36];
	ld.param.u64 	%rd1, [_Z13convolution2DPfS_S_i_param_0];
	ld.param.u64 	%rd2, [_Z13convolution2DPfS_S_i_param_1];
	ld.param.u64 	%rd3, [_Z13convolution2DPfS_S_i_param_2];
	ld.param.u32 	%r6, [_Z13convolution2DPfS_S_i_param_3];
	mov.u32 	%r1, %tid.x;
	mov.u32 	%r2, %tid.y;
	mov.u32 	%r7, %ctaid.y;
	mad.lo.s32 	%r3, %r7, 12, %r2;
	mov.u32 	%r8, %ctaid.x;
	mad.lo.s32 	%r4, %r8, 12, %r1;
	setp.eq.s32 	%p1, %r3, 0;
	setp.gt.s32 	%p2, %r3, %r6;
	or.pred  	%p3, %p1, %p2;
	setp.lt.s32 	%p4, %r4, 1;
	or.pred  	%p5, %p4, %p3;
	setp.gt.s32 	%p6, %r4, %r6;
	mov.u32 	%r9, _ZZ13convolution2DPfS_S_iE4N_ds;
	mad.lo.s32 	%r10, %r2, 56, %r9;
	shl.b32 	%r11, %r1, 2;
	add.s32 	%r5, %r10, %r11;
	or.pred  	%p7, %p6, %p5;
	@%p7 bra 	$L__BB0_2;
	cvta.to.global.u64 	%rd4, %rd1;
	add.s32 	%r13, %r3, -1;
	mad.lo.s32 	%r14, %r6, %r13, %r4;
	add.s32 	%r15, %r14, -1;
	mul.wide.u32 	%rd5, %r15, 4;
	add.s64 	%rd6, %rd4, %rd5;
	ld.global.f32 	%f2, [%rd6];
	st.shared.f32 	[%r5], %f2;
	bra.uni 	$L__BB0_3;
$L__BB0_2:
	mov.b32 	%r12, 0;
	st.shared.u32 	[%r5], %r12;
$L__BB0_3:
	max.u32 	%r17, %r2, %r1;
	setp.gt.u32 	%p8, %r17, 2;
	@%p8 bra 	$L__BB0_5;
	mad.lo.s32 	%r18, %r2, 3, %r1;
	cvta.to.global.u64 	%rd7, %rd2;
	mul.wide.u32 	%rd8, %r18, 4;
	add.s64 	%rd9, %rd7, %rd8;
	ld.global.f32 	%f3, [%rd9];
	mov.u32 	%r19, _ZZ13convolution2DPfS_S_iE4M_ds;
	mad.lo.s32 	%r20, %r2, 12, %r19;
	add.s32 	%r22, %r20, %r11;
	st.shared.f32 	[%r22], %f3;
$L__BB0_5:
	bar.sync 	0;
	setp.gt.u32 	%p9, %r17, 11;
	@%p9 bra 	$L__BB0_8;
	ld.shared.f32 	%f4, [_ZZ13convolution2DPfS_S_iE4M_ds];
	ld.shared.f32 	%f5, [%r5];
	fma.rn.f32 	%f6, %f4, %f5, 0f00000000;
	ld.shared.f32 	%f7, [_ZZ13convolution2DPfS_S_iE4M_ds+4];
	ld.shared.f32 	%f8, [%r5+4];
	fma.rn.f32 	%f9, %f7, %f8, %f6;
	ld.shared.f32 	%f10, [_ZZ13convolution2DPfS_S_iE4M_ds+8];
	ld.shared.f32 	%f11, [%r5+8];
	fma.rn.f32 	%f12, %f10, %f11, %f9;
	ld.shared.f32 	%f13, [_ZZ13convolution2DPfS_S_iE4M_ds+12];
	ld.shared.f32 	%f14, [%r5+56];
	fma.rn.f32 	%f15, %f13, %f14, %f12;
	ld.shared.f32 	%f16, [_ZZ13convolution2DPfS_S_iE4M_ds+16];
	ld.shared.f32 	%f17, [%r5+60];
	fma.rn.f32 	%f18, %f16, %f17, %f15;
	ld.shared.f32 	%f19, [_ZZ13convolution2DPfS_S_iE4M_ds+20];
	ld.shared.f32 	%f20, [%r5+64];
	fma.rn.f32 	%f21, %f19, %f20, %f18;
	ld.shared.f32 	%f22, [_ZZ13convolution2DPfS_S_iE4M_ds+24];
	ld.shared.f32 	%f23, [%r5+112];
	fma.rn.f32 	%f24, %f22, %f23, %f21;
	ld.shared.f32 	%f25, [_ZZ13convolution2DPfS_S_iE4M_ds+28];
	ld.shared.f32 	%f26, [%r5+116];
	fma.rn.f32 	%f27, %f25, %f26, %f24;
	ld.shared.f32 	%f28, [_ZZ13convolution2DPfS_S_iE4M_ds+32];
	ld.shared.f32 	%f29, [%r5+120];
	fma.rn.f32 	%f1, %f28, %f29, %f27;
	max.s32 	%r25, %r3, %r4;
	setp.ge.s32 	%p10, %r25, %r6;
	@%p10 bra 	$L__BB0_8;
	mad.lo.s32 	%r26, %r6, %r3, %r4;
	cvta.to.global.u64 	%rd10, %rd3;
	mul.wide.s32 	%rd11, %r26, 4;
	add.s64 	%rd12, %rd10, %rd11;
	st.global.f32 	[%rd12], %f1;
$L__BB0_8:
	ret;

}


// ===== COMPILED SASS (sm_100) =====

	.target	sm_100

	.elftype	@"ET_EXEC"


//--------------------- .note.nv.tkinfo           --------------------------
	.section	.note.nv.tkinfo,"",@"SHT_NOTE"
	.sectionflags	@"SHF_NOTE_NV_TKINFO"
	.tkinfo
        /*0018*/ 	.word	0x00000002
        /*0030*/ 	.string	""
        /*0030*/ 	.string	"ptxas"
        /*0030*/ 	.string	"Cuda compilation tools, release 13.0, V13.0.88"
        /*0030*/ 	.string	"Build cuda_13.0.r13.0/compiler.36424714_0"
        /*0030*/ 	.string	"-arch sm_100 -m 64 "



//--------------------- .note.nv.cuinfo           --------------------------
	.section	.note.nv.cuinfo,"",@"SHT_NOTE"
	.sectionflags	@"SHF_NOTE_NV_CUINFO"
        /*0018*/ 	.short	0x0002
        /*001a*/ 	.short	0x0064
        /*001c*/ 	.short	0x0082
	.zero		2


//--------------------- .nv.info                  --------------------------
	.section	.nv.info,"",@"SHT_CUDA_INFO"
	.align	4


	//----- nvinfo : EIATTR_REGCOUNT
	.align		4
        /*0000*/ 	.byte	0x04, 0x2f
        /*0002*/ 	.short	(.L_1 - .L_0)
	.align		4
.L_0:
        /*0004*/ 	.word	index@(_Z13convolution2DPfS_S_i)
        /*0008*/ 	.word	0x00000019


	//----- nvinfo : EIATTR_FRAME_SIZE
	.align		4
.L_1:
        /*000c*/ 	.byte	0x04, 0x11
        /*000e*/ 	.short	(.L_3 - .L_2)
	.align		4
.L_2:
        /*0010*/ 	.word	index@(_Z13convolution2DPfS_S_i)
        /*0014*/ 	.word	0x00000000


	//----- nvinfo : EIATTR_MIN_STACK_SIZE
	.align		4
.L_3:
        /*0018*/ 	.byte	0x04, 0x12
        /*001a*/ 	.short	(.L_5 - .L_4)
	.align		4
.L_4:
        /*001c*/ 	.word	index@(_Z13convolution2DPfS_S_i)
        /*0020*/ 	.word	0x00000000
.L_5:


//--------------------- .nv.compat                --------------------------
	.section	.nv.compat,"",@"SHT_CUDA_COMPAT_INFO"
	.align	4
        /*0000*/ 	.byte	0x02, 0x09, 0x00, 0x00, 0x02, 0x02, 0x01, 0x00, 0x02, 0x05, 0x05, 0x00, 0x03, 0x07, 0x01, 0x01
        /*0010*/ 	.byte	0x02, 0x03, 0x00, 0x00, 0x02, 0x06, 0x01, 0x00, 0x04, 0x0b, 0x08, 0x00, 0x09, 0x00, 0x00, 0x00
        /*0020*/ 	.byte	0x00, 0x00, 0x00, 0x00


//--------------------- .nv.info._Z13convolution2DPfS_S_i --------------------------
	.section	.nv.info._Z13convolution2DPfS_S_i,"",@"SHT_CUDA_INFO"
	.sectionflags	@""
	.align	4


	//----- nvinfo : EIATTR_CUDA_API_VERSION
	.align		4
        /*0000*/ 	.byte	0x04, 0x37
        /*0002*/ 	.short	(.L_7 - .L_6)
.L_6:
        /*0004*/ 	.word	0x00000082


	//----- nvinfo : EIATTR_KPARAM_INFO
	.align		4
.L_7:
        /*0008*/ 	.byte	0x04, 0x17
        /*000a*/ 	.short	(.L_9 - .L_8)
.L_8:
        /*000c*/ 	.word	0x00000000
        /*0010*/ 	.short	0x0003
        /*0012*/ 	.short	0x0018
        /*0014*/ 	.byte	0x00, 0xf0, 0x11, 0x00


	//----- nvinfo : EIATTR_KPARAM_INFO
	.align		4
.L_9:
        /*0018*/ 	.byte	0x04, 0x17
        /*001a*/ 	.short	(.L_11 - .L_10)
.L_10:
        /*001c*/ 	.word	0x00000000
        /*0020*/ 	.short	0x0002
        /*0022*/ 	.short	0x0010
        /*0024*/ 	.byte	0x00, 0xf5, 0x21, 0x00


	//----- nvinfo : EIATTR_KPARAM_INFO
	.align		4
.L_11:
        /*0028*/ 	.byte	0x04, 0x17
        /*002a*/ 	.short	(.L_13 - .L_12)
.L_12:
        /*002c*/ 	.word	0x00000000
        /*0030*/ 	.short	0x0001
        /*0032*/ 	.short	0x0008
        /*0034*/ 	.byte	0x00, 0xf5, 0x21, 0x00


	//----- nvinfo : EIATTR_KPARAM_INFO
	.align		4
.L_13:
        /*0038*/ 	.byte	0x04, 0x17
        /*003a*/ 	.short	(.L_15 - .L_14)
.L_14:
        /*003c*/ 	.word	0x00000000
        /*0040*/ 	.short	0x0000
        /*0042*/ 	.short	0x0000
        /*0044*/ 	.byte	0x00, 0xf5, 0x21, 0x00


	//----- nvinfo : EIATTR_SPARSE_MMA_MASK
	.align		4
.L_15:
        /*0048*/ 	.byte	0x03, 0x50
        /*004a*/ 	.short	0x0000


	//----- nvinfo : EIATTR_MAXREG_COUNT
	.align		4
        /*004c*/ 	.byte	0x03, 0x1b
        /*004e*/ 	.short	0x00ff


	//----- nvinfo : EIATTR_NUM_BARRIERS
	.align		4
        /*0050*/ 	.byte	0x02, 0x4c
        /*0052*/ 	.byte	0x01
	.zero		1


	//----- nvinfo : EIATTR_MERCURY_ISA_VERSION
	.align		4
        /*0054*/ 	.byte	0x03, 0x5f
        /*0056*/ 	.short	0x0101


	//----- nvinfo : EIATTR_VRC_CTA_INIT_COUNT
	.align		4
        /*0058*/ 	.byte	0x02, 0x4a
	.zero		1
	.zero		1


	//----- nvinfo : EIATTR_EXIT_INSTR_OFFSETS
	.align		4
        /*005c*/ 	.byte	0x04, 0x1c
        /*005e*/ 	.short	(.L_17 - .L_16)


	//   ....[0]....
.L_16:
        /*0060*/ 	.word	0x000002a0


	//   ....[1]....
        /*0064*/ 	.word	0x000003b0


	//   ....[2]....
        /*0068*/ 	.word	0x00000470


	//----- nvinfo : EIATTR_CRS_STACK_SIZE
	.align		4
.L_17:
        /*006c*/ 	.byte	0x04, 0x1e
        /*006e*/ 	.short	(.L_19 - .L_18)
.L_18:
        /*0070*/ 	.word	0x00000000


	//----- nvinfo : EIATTR_CBANK_PARAM_SIZE
	.align		4
.L_19:
        /*0074*/ 	.byte	0x03, 0x19
        /*0076*/ 	.short	0x001c


	//----- nvinfo : EIATTR_PARAM_CBANK
	.align		4
        /*0078*/ 	.byte	0x04, 0x0a
        /*007a*/ 	.short	(.L_21 - .L_20)
	.align		4
.L_20:
        /*007c*/ 	.word	index@(.nv.constant0._Z13convolution2DPfS_S_i)
        /*0080*/ 	.short	0x0380
        /*0082*/ 	.short	0x001c


	//----- nvinfo : EIATTR_SW_WAR
	.align		4
.L_21:
        /*0084*/ 	.byte	0x04, 0x36
        /*0086*/ 	.short	(.L_23 - .L_22)
.L_22:
        /*0088*/ 	.word	0x00000008
.L_23:


//--------------------- .nv.callgraph             --------------------------
	.section	.nv.callgraph,"",@"SHT_CUDA_CALLGRAPH"
	.align	4
	.sectionentsize	8
	.align		4
        /*0000*/ 	.word	0x00000000
	.align		4
        /*0004*/ 	.word	0xffffffff
	.align		4
        /*0008*/ 	.word	0x00000000
	.align		4
        /*000c*/ 	.word	0xfffffffe
	.align		4
        /*0010*/ 	.word	0x00000000
	.align		4
        /*0014*/ 	.word	0xfffffffd
	.align		4
        /*0018*/ 	.word	0x00000000
	.align		4
        /*001c*/ 	.word	0xfffffffc


//--------------------- .text._Z13convolution2DPfS_S_i --------------------------
	.section	.text._Z13convolution2DPfS_S_i,"ax",@progbits
	.align	128
        .global         _Z13convolution2DPfS_S_i
        .type           _Z13convolution2DPfS_S_i,@function
        .size           _Z13convolution2DPfS_S_i,(.L_x_3 - _Z13convolution2DPfS_S_i)
        .other          _Z13convolution2DPfS_S_i,@"STO_CUDA_ENTRY STV_DEFAULT"
_Z13convolution2DPfS_S_i:
.text._Z13convolution2DPfS_S_i:
[----:B------:R-:W-:Y:S01]  /*0000*/  LDC R1, c[0x0][0x37c] ;  /* 0x0000df00ff017b82 */ /* 0x000fe20000000800 */
[----:B------:R-:W0:Y:S01]  /*0010*/  S2R R8, SR_TID.Y ;  /* 0x0000000000087919 */ /* 0x000e220000002200 */
[----:B------:R-:W1:Y:S01]  /*0020*/  LDCU UR6, c[0x0][0x398] ;  /* 0x00007300ff0677ac */ /* 0x000e620008000800 */
[----:B------:R-:W0:Y:S01]  /*0030*/  S2R R3, SR_CTAID.Y ;  /* 0x0000000000037919 */ /* 0x000e220000002600 */
[----:B------:R-:W2:Y:S01]  /*0040*/  LDCU.64 UR4, c[0x0][0x358] ;  /* 0x00006b00ff0477ac */ /* 0x000ea20008000a00 */
[----:B------:R-:W3:Y:S01]  /*0050*/  S2R R11, SR_TID.X ;  /* 0x00000000000b7919 */ /* 0x000ee20000002100 */
[----:B------:R-:W3:Y:S01]  /*0060*/  S2R R2, SR_CTAID.X ;  /* 0x0000000000027919 */ /* 0x000ee20000002500 */
[----:B0-----:R-:W-:-:S05]  /*0070*/  IMAD R0, R3, 0xc, R8 ;  /* 0x0000000c03007824 */ /* 0x001fca00078e0208 */
[----:B-1----:R-:W-:Y:S01]  /*0080*/  ISETP.GT.AND P0, PT, R0, UR6, PT ;  /* 0x0000000600007c0c */ /* 0x002fe2000bf04270 */
[----:B---3--:R-:W-:-:S03]  /*0090*/  IMAD R3, R2, 0xc, R11 ;  /* 0x0000000c02037824 */ /* 0x008fc600078e020b */
[----:B------:R-:W-:-:S04]  /*00a0*/  ISETP.EQ.OR P0, PT, R0, RZ, P0 ;  /* 0x000000ff0000720c */ /* 0x000fc80000702670 */
[----:B------:R-:W-:-:S04]  /*00b0*/  ISETP.LT.OR P0, PT, R3, 0x1, P0 ;  /* 0x000000010300780c */ /* 0x000fc80000701670 */
[----:B------:R-:W-:-:S13]  /*00c0*/  ISETP.GT.OR P0, PT, R3, UR6, P0 ;  /* 0x0000000603007c0c */ /* 0x000fda0008704670 */
[----:B------:R-:W0:Y:S01]  /*00d0*/  @!P0 LDC.64 R4, c[0x0][0x380] ;  /* 0x0000e000ff048b82 */ /* 0x000e220000000a00 */
[----:B------:R-:W-:-:S05]  /*00e0*/  @!P0 IADD3 R2, PT, PT, R0, -0x1, RZ ;  /* 0xffffffff00028810 */ /* 0x000fca0007ffe0ff */
[----:B------:R-:W-:-:S05]  /*00f0*/  @!P0 IMAD R2, R2, UR6, R3 ;  /* 0x0000000602028c24 */ /* 0x000fca000f8e0203 */
[----:B------:R-:W-:-:S05]  /*0100*/  @!P0 IADD3 R7, PT, PT, R2, -0x1, RZ ;  /* 0xffffffff02078810 */ /* 0x000fca0007ffe0ff */
[----:B0-----:R-:W-:-:S06]  /*0110*/  @!P0 IMAD.WIDE.U32 R4, R7, 0x4, R4 ;  /* 0x0000000407048825 */ /* 0x001fcc00078e0004 */
[----:B--2---:R-:W2:Y:S01]  /*0120*/  @!P0 LDG.E R5, desc[UR4][R4.64] ;  /* 0x0000000404058981 */ /* 0x004ea2000c1e1900 */
[----:B------:R-:W-:Y:S01]  /*0130*/  MOV R6, 0x400 ;  /* 0x0000040000067802 */ /* 0x000fe20000000f00 */
[----:B------:R-:W-:Y:S01]  /*0140*/  BSSY.RECONVERGENT B0, `(.L_x_0) ;  /* 0x0000014000007945 */ /* 0x000fe20003800200 */
[----:B------:R-:W-:Y:S01]  /*0150*/  VIMNMX.U32 R7, PT, PT, R11, R8, !PT ;  /* 0x000000080b077248 */ /* 0x000fe20007fe0000 */
[----:B------:R-:W0:Y:S03]  /*0160*/  S2R R9, SR_CgaCtaId ;  /* 0x0000000000097919 */ /* 0x000e260000008800 */
[C---:B------:R-:W-:Y:S02]  /*0170*/  ISETP.GT.U32.AND P1, PT, R7.reuse, 0x2, PT ;  /* 0x000000020700780c */ /* 0x040fe40003f24070 */
[----:B------:R-:W-:Y:S02]  /*0180*/  ISETP.GT.U32.AND P2, PT, R7, 0xb, PT ;  /* 0x0000000b0700780c */ /* 0x000fe40003f44070 */
[----:B0-----:R-:W-:-:S05]  /*0190*/  LEA R2, R9, R6, 0x18 ;  /* 0x0000000609027211 */ /* 0x001fca00078ec0ff */
[----:B------:R-:W-:-:S05]  /*01a0*/  IMAD R12, R8, 0x38, R2 ;  /* 0x00000038080c7824 */ /* 0x000fca00078e0202 */
[----:B------:R-:W-:-:S05]  /*01b0*/  LEA R12, R11, R12, 0x2 ;  /* 0x0000000c0b0c7211 */ /* 0x000fca00078e10ff */
[----:B--2---:R0:W-:Y:S04]  /*01c0*/  @!P0 STS [R12], R5 ;  /* 0x000000050c008388 */ /* 0x0041e80000000800 */
[----:B------:R0:W-:Y:S01]  /*01d0*/  @P0 STS [R12], RZ ;  /* 0x000000ff0c000388 */ /* 0x0001e20000000800 */
[----:B------:R-:W-:Y:S05]  /*01e0*/  @P1 BRA `(.L_x_1) ;  /* 0x0000000000241947 */ /* 0x000fea0003800000 */
[----:B0-----:R-:W0:Y:S01]  /*01f0*/  LDC.64 R4, c[0x0][0x388] ;  /* 0x0000e200ff047b82 */ /* 0x001e220000000a00 */
[----:B------:R-:W-:-:S04]  /*0200*/  IMAD R7, R8, 0x3, R11 ;  /* 0x0000000308077824 */ /* 0x000fc800078e020b */
[----:B0-----:R-:W-:-:S06]  /*0210*/  IMAD.WIDE.U32 R4, R7, 0x4, R4 ;  /* 0x0000000407047825 */ /* 0x001fcc00078e0004 */
[----:B------:R-:W2:Y:S01]  /*0220*/  LDG.E R4, desc[UR4][R4.64] ;  /* 0x0000000404047981 */ /* 0x000ea2000c1e1900 */
[----:B------:R-:W-:-:S04]  /*0230*/  IADD3 R6, PT, PT, R6, 0x310, RZ ;  /* 0x0000031006067810 */ /* 0x000fc80007ffe0ff */
[----:B------:R-:W-:-:S05]  /*0240*/  LEA R6, R9, R6, 0x18 ;  /* 0x0000000609067211 */ /* 0x000fca00078ec0ff */
[----:B------:R-:W-:-:S05]  /*0250*/  IMAD R6, R8, 0xc, R6 ;  /* 0x0000000c08067824 */ /* 0x000fca00078e0206 */
[----:B------:R-:W-:-:S05]  /*0260*/  LEA R7, R11, R6, 0x2 ;  /* 0x000000060b077211 */ /* 0x000fca00078e10ff */
[----:B--2---:R1:W-:Y:S02]  /*0270*/  STS [R7], R4 ;  /* 0x0000000407007388 */ /* 0x0043e40000000800 */
.L_x_1:
[----:B------:R-:W-:Y:S05]  /*0280*/  BSYNC.RECONVERGENT B0 ;  /* 0x0000000000007941 */ /* 0x000fea0003800200 */
.L_x_0:
[----:B------:R-:W-:Y:S06]  /*0290*/  BAR.SYNC.DEFER_BLOCKING 0x0 ;  /* 0x0000000000007b1d */ /* 0x000fec0000010000 */
[----:B------:R-:W-:Y:S05]  /*02a0*/  @P2 EXIT ;  /* 0x000000000000294d */ /* 0x000fea0003800000 */
[----:B------:R-:W-:Y:S01]  /*02b0*/  LDS R17, [R12] ;  /* 0x000000000c117984 */ /* 0x000fe20000000800 */
[----:B------:R-:W-:-:S03]  /*02c0*/  VIMNMX R13, PT, PT, R0, R3, !PT ;  /* 0x00000003000d7248 */ /* 0x000fc60007fe0100 */
[----:B01----:R-:W0:Y:S01]  /*02d0*/  LDS.128 R4, [R2+0x310] ;  /* 0x0003100002047984 */ /* 0x003e220000000c00 */
[----:B------:R-:W-:-:S03]  /*02e0*/  ISETP.GE.AND P0, PT, R13, UR6, PT ;  /* 0x000000060d007c0c */ /* 0x000fc6000bf06270 */
[----:B------:R-:W1:Y:S04]  /*02f0*/  LDS R19, [R12+0x4] ;  /* 0x000004000c137984 */ /* 0x000e680000000800 */
[----:B------:R2:W3:Y:S04]  /*0300*/  LDS R20, [R12+0x8] ;  /* 0x000008000c147984 */ /* 0x0004e80000000800 */
[----:B------:R2:W4:Y:S04]  /*0310*/  LDS R21, [R12+0x38] ;  /* 0x000038000c157984 */ /* 0x0005280000000800 */
[----:B------:R2:W2:Y:S04]  /*0320*/  LDS R22, [R12+0x3c] ;  /* 0x00003c000c167984 */ /* 0x0004a80000000800 */
[----:B------:R0:W2:Y:S04]  /*0330*/  LDS.128 R8, [R2+0x320] ;  /* 0x0003200002087984 */ /* 0x0000a80000000c00 */
[----:B------:R0:W2:Y:S04]  /*0340*/  LDS R18, [R12+0x40] ;  /* 0x000040000c127984 */ /* 0x0000a80000000800 */
[----:B------:R0:W2:Y:S04]  /*0350*/  LDS R15, [R12+0x70] ;  /* 0x000070000c0f7984 */ /* 0x0000a80000000800 */
[----:B------:R0:W2:Y:S04]  /*0360*/  LDS R16, [R12+0x74] ;  /* 0x000074000c107984 */ /* 0x0000a80000000800 */
[----:B------:R1:W2:Y:S04]  /*0370*/  LDS R13, [R2+0x330] ;  /* 0x00033000020d7984 */ /* 0x0002a80000000800 */
[----:B------:R2:W2:Y:S01]  /*0380*/  LDS R14, [R12+0x78] ;  /* 0x000078000c0e7984 */ /* 0x0004a20000000800 */
[----:B0-----:R-:W-:-:S04]  /*0390*/  FFMA R4, R4, R17, RZ ;  /* 0x0000001104047223 */ /* 0x001fc800000000ff */
[----:B-1----:R-:W-:Y:S01]  /*03a0*/  FFMA R19, R19, R5, R4 ;  /* 0x0000000513137223 */ /* 0x002fe20000000004 */
[----:B------:R-:W-:Y:S06]  /*03b0*/  @P0 EXIT ;  /* 0x000000000000094d */ /* 0x000fec0003800000 */
[----:B------:R-:W0:Y:S01]  /*03c0*/  LDC.64 R4, c[0x0][0x390] ;  /* 0x0000e400ff047b82 */ /* 0x000e220000000a00 */
[----:B---3--:R-:W-:Y:S01]  /*03d0*/  FFMA R6, R20, R6, R19 ;  /* 0x0000000614067223 */ /* 0x008fe20000000013 */
[----:B------:R-:W-:-:S03]  /*03e0*/  IMAD R3, R0, UR6, R3 ;  /* 0x0000000600037c24 */ /* 0x000fc6000f8e0203 */
[----:B----4-:R-:W-:-:S04]  /*03f0*/  FFMA R7, R21, R7, R6 ;  /* 0x0000000715077223 */ /* 0x010fc80000000006 */
[----:B--2---:R-:W-:-:S04]  /*0400*/  FFMA R7, R8, R22, R7 ;  /* 0x0000001608077223 */ /* 0x004fc80000000007 */
[----:B------:R-:W-:-:S04]  /*0410*/  FFMA R18, R18, R9, R7 ;  /* 0x0000000912127223 */ /* 0x000fc80000000007 */
[----:B------:R-:W-:-:S04]  /*0420*/  FFMA R15, R15, R10, R18 ;  /* 0x0000000a0f0f7223 */ /* 0x000fc80000000012 */
[----:B------:R-:W-:Y:S01]  /*0430*/  FFMA R16, R16, R11, R15 ;  /* 0x0000000b10107223 */ /* 0x000fe2000000000f */
[----:B0-----:R-:W-:-:S04]  /*0440*/  IMAD.WIDE R4, R3, 0x4, R4 ;  /* 0x0000000403047825 */ /* 0x001fc800078e0204 */
[----:B------:R-:W-:-:S05]  /*0450*/  FFMA R13, R13, R14, R16 ;  /* 0x0000000e0d0d7223 */ /* 0x000fca0000000010 */
[----:B------:R-:W-:Y:S01]  /*0460*/  STG.E desc[UR4][R4.64], R13 ;  /* 0x0000000d04007986 */ /* 0x000fe2000c101904 */
[----:B------:R-:W-:Y:S05]  /*0470*/  EXIT ;  /* 0x000000000000794d */ /* 0x000fea0003800000 */
.L_x_2:
[----:B------:R-:W-:-:S00]  /*0480*/  BRA `(.L_x_2) ;  /* 0xfffffffc00fc7947 */ /* 0x000fc0000383ffff */
[----:B------:R-:W-:-:S00]  /*0490*/  NOP ;  /* 0x0000000000007918 */ /* 0x000fc00000000000 */
        /* <DEDUP_REMOVED lines=14> */
.L_x_3:


//--------------------- .nv.shared._Z13convolution2DPfS_S_i --------------------------
	.section	.nv.shared._Z13convolution2DPfS_S_i,"aw",@nobits
	.sectionflags	@""
	.align	4
.nv.shared._Z13convolution2DPfS_S_i:
	.zero		1844


//--------------------- .nv.shared.reserved.0     --------------------------
	.section	.nv.shared.reserved.0,"aw",@nobits
	.weak		__nv_reservedSMEM_offset_0_alias
	.size		__nv_reservedSMEM_offset_0_alias, 0, 64
	.other		__nv_reservedSMEM_offset_0_alias,@"STO_CUDA_RESERVED_SHARED STV_DEFAULT"
__nv_reservedSMEM_offset_0_alias:
	.zero		0
	.zero		64


//--------------------- .nv.constant0._Z13convolution2DPfS_S_i --------------------------
	.section	.nv.constant0._Z13convolution2DPfS_S_i,"a",@progbits
	.sectionflags	@""
	.align	4
.nv.constant0._Z13convolution2DPfS_S_i:
	.zero		924


//--------------------- SYMBOLS --------------------------

	.type		.nv.reservedSmem.offset0,@object
	.size		.nv.reservedSmem.offset0,0x4
	.type		.nv.reservedSmem.cap,@object
	.size		.nv.reservedSmem.cap,0x4
